	.headerflags	@"EF_CUDA_TEXMODE_UNIFIED EF_CUDA_64BIT_ADDRESS EF_CUDA_ACCELERATORS EF_CUDA_SM90 EF_CUDA_VIRTUAL_SM(EF_CUDA_SM90)"
	.elftype	@"ET_EXEC"


//--------------------- .nv.info                  --------------------------
	.section	.nv.info,"",@"SHT_CUDA_INFO"
	.align	4


	//----- nvinfo : EIATTR_REGCOUNT
	.align		4
        /*0000*/ 	.byte	0x04, 0x2f
        /*0002*/ 	.short	(.L_1 - .L_0)
	.align		4
.L_0:
        /*0004*/ 	.word	index@(triton_poi_fused_1)
        /*0008*/ 	.word	0x0000001e


	//----- nvinfo : EIATTR_MIN_STACK_SIZE
	.align		4
.L_1:
        /*000c*/ 	.byte	0x04, 0x12
        /*000e*/ 	.short	(.L_3 - .L_2)
	.align		4
.L_2:
        /*0010*/ 	.word	index@(triton_poi_fused_1)
        /*0014*/ 	.word	0x00000000


	//----- nvinfo : EIATTR_FRAME_SIZE
	.align		4
.L_3:
        /*0018*/ 	.byte	0x04, 0x11
        /*001a*/ 	.short	(.L_5 - .L_4)
	.align		4
.L_4:
        /*001c*/ 	.word	index@(triton_poi_fused_1)
        /*0020*/ 	.word	0x00000000


	//----- nvinfo : EIATTR_MIN_STACK_SIZE
	.align		4
.L_5:
        /*0024*/ 	.byte	0x04, 0x12
        /*0026*/ 	.short	(.L_7 - .L_6)
	.align		4
.L_6:
        /*0028*/ 	.word	index@(triton_poi_fused_1)
        /*002c*/ 	.word	0x00000000
.L_7:


//--------------------- .nv.info.triton_poi_fused_1 --------------------------
	.section	.nv.info.triton_poi_fused_1,"",@"SHT_CUDA_INFO"
	.sectionflags	@""
	.align	4


	//----- nvinfo : EIATTR_CUDA_API_VERSION
	.align		4
        /*0000*/ 	.byte	0x04, 0x37
        /*0002*/ 	.short	(.L_9 - .L_8)
.L_8:
        /*0004*/ 	.word	0x0000007c


	//----- nvinfo : EIATTR_KPARAM_INFO
	.align		4
.L_9:
        /*0008*/ 	.byte	0x04, 0x17
        /*000a*/ 	.short	(.L_11 - .L_10)
.L_10:
        /*000c*/ 	.word	0x00000000
        /*0010*/ 	.short	0x0003
        /*0012*/ 	.short	0x0014
        /*0014*/ 	.byte	0x00, 0xf0, 0x11, 0x00


	//----- nvinfo : EIATTR_KPARAM_INFO
	.align		4
.L_11:
        /*0018*/ 	.byte	0x04, 0x17
        /*001a*/ 	.short	(.L_13 - .L_12)
.L_12:
        /*001c*/ 	.word	0x00000000
        /*0020*/ 	.short	0x0002
        /*0022*/ 	.short	0x0010
        /*0024*/ 	.byte	0x00, 0xf0, 0x11, 0x00


	//----- nvinfo : EIATTR_KPARAM_INFO
	.align		4
.L_13:
        /*0028*/ 	.byte	0x04, 0x17
        /*002a*/ 	.short	(.L_15 - .L_14)
.L_14:
        /*002c*/ 	.word	0x00000000
        /*0030*/ 	.short	0x0001
        /*0032*/ 	.short	0x0008
        /*0034*/ 	.byte	0x00, 0xf4, 0x21, 0x00


	//----- nvinfo : EIATTR_KPARAM_INFO
	.align		4
.L_15:
        /*0038*/ 	.byte	0x04, 0x17
        /*003a*/ 	.short	(.L_17 - .L_16)
.L_16:
        /*003c*/ 	.word	0x00000000
        /*0040*/ 	.short	0x0000
        /*0042*/ 	.short	0x0000
        /*0044*/ 	.byte	0x00, 0xf4, 0x21, 0x00


	//----- nvinfo : EIATTR_SPARSE_MMA_MASK
	.align		4
.L_17:
        /*0048*/ 	.byte	0x03, 0x50
        /*004a*/ 	.short	0x0000


	//----- nvinfo : EIATTR_MAXREG_COUNT
	.align		4
        /*004c*/ 	.byte	0x03, 0x1b
        /*004e*/ 	.short	0x00ff


	//----- nvinfo : EIATTR_EXIT_INSTR_OFFSETS
	.align		4
        /*0050*/ 	.byte	0x04, 0x1c
        /*0052*/ 	.short	(.L_19 - .L_18)


	//   ....[0]....
.L_18:
        /*0054*/ 	.word	0x000006c0


	//   ....[1]....
        /*0058*/ 	.word	0x00000710


	//----- nvinfo : EIATTR_REQNTID
	.align		4
.L_19:
        /*005c*/ 	.byte	0x04, 0x10
        /*005e*/ 	.short	(.L_21 - .L_20)
.L_20:
        /*0060*/ 	.word	0x00000080
        /*0064*/ 	.word	0x00000001
        /*0068*/ 	.word	0x00000001


	//----- nvinfo : EIATTR_CBANK_PARAM_SIZE
	.align		4
.L_21:
        /*006c*/ 	.byte	0x03, 0x19
        /*006e*/ 	.short	0x0018


	//----- nvinfo : EIATTR_PARAM_CBANK
	.align		4
        /*0070*/ 	.byte	0x04, 0x0a
        /*0072*/ 	.short	(.L_23 - .L_22)
	.align		4
.L_22:
        /*0074*/ 	.word	index@(.nv.constant0.triton_poi_fused_1)
        /*0078*/ 	.short	0x0210
        /*007a*/ 	.short	0x0018


	//----- nvinfo : EIATTR_SW_WAR
	.align		4
.L_23:
        /*007c*/ 	.byte	0x04, 0x36
        /*007e*/ 	.short	(.L_25 - .L_24)
.L_24:
        /*0080*/ 	.word	0x00000008
.L_25:


//--------------------- .nv.callgraph             --------------------------
	.section	.nv.callgraph,"",@"SHT_CUDA_CALLGRAPH"
	.align	4
	.sectionentsize	8
	.align		4
        /*0000*/ 	.word	0x00000000
	.align		4
        /*0004*/ 	.word	0xffffffff
	.align		4
        /*0008*/ 	.word	0x00000000
	.align		4
        /*000c*/ 	.word	0xfffffffe
	.align		4
        /*0010*/ 	.word	0x00000000
	.align		4
        /*0014*/ 	.word	0xfffffffd
	.align		4
        /*0018*/ 	.word	0x00000000
	.align		4
        /*001c*/ 	.word	0xfffffffc


//--------------------- .text.triton_poi_fused_1  --------------------------
	.section	.text.triton_poi_fused_1,"ax",@progbits
	.sectionflags	@"SHF_BARRIERS=1"
	.align	128
        .global         triton_poi_fused_1
        .type           triton_poi_fused_1,@function
        .size           triton_poi_fused_1,(.L_x_1 - triton_poi_fused_1)
        .other          triton_poi_fused_1,@"STO_CUDA_ENTRY STV_DEFAULT"
triton_poi_fused_1:
.text.triton_poi_fused_1:
[----:B------:R-:W0:Y:S01]  /*0000*/  LDC R1, c[0x0][0x28] ;  /* 0x00000a00ff017b82 */ /* 0x000e220000000800 */
[----:B------:R-:W1:Y:S07]  /*0010*/  S2R R19, SR_CTAID.Z ;  /* 0x0000000000137919 */ /* 0x000e6e0000002700 */
[----:B------:R-:W1:Y:S01]  /*0020*/  S2UR UR4, SR_CTAID.Y ;  /* 0x00000000000479c3 */ /* 0x000e620000002600 */
[----:B------:R-:W-:Y:S01]  /*0030*/  IMAD.MOV.U32 R14, RZ, RZ, RZ ;  /* 0x000000ffff0e7224 */ /* 0x000fe200078e00ff */
[----:B------:R-:W-:Y:S01]  /*0040*/  ULDC.64 UR6, c[0x0][0x208] ;  /* 0x0000820000067ab9 */ /* 0x000fe20000000a00 */
[----:B------:R-:W2:Y:S01]  /*0050*/  S2R R15, SR_CTAID.X ;  /* 0x00000000000f7919 */ /* 0x000ea20000002500 */
[----:B------:R-:W3:Y:S04]  /*0060*/  S2R R18, SR_TID.X ;  /* 0x0000000000127919 */ /* 0x000ee80000002100 */
[----:B------:R-:W1:Y:S08]  /*0070*/  LDC R0, c[0x0][0x10] ;  /* 0x00000400ff007b82 */ /* 0x000e700000000800 */
[----:B------:R-:W4:Y:S01]  /*0080*/  LDC.64 R16, c[0x0][0x210] ;  /* 0x00008400ff107b82 */ /* 0x000f220000000a00 */
[----:B-1----:R-:W-:-:S02]  /*0090*/  IMAD R19, R19, R0, UR4 ;  /* 0x0000000413137e24 */ /* 0x002fc4000f8e0200 */
[----:B--2---:R-:W-:Y:S02]  /*00a0*/  IMAD.SHL.U32 R15, R15, 0x10, RZ ;  /* 0x000000100f0f7824 */ /* 0x004fe400078e00ff */
[----:B------:R-:W-:Y:S01]  /*00b0*/  IMAD.SHL.U32 R19, R19, 0x40, RZ ;  /* 0x0000004013137824 */ /* 0x000fe200078e00ff */
[----:B---3--:R-:W-:Y:S02]  /*00c0*/  SHF.R.U32.HI R0, RZ, 0x4, R18 ;  /* 0x00000004ff007819 */ /* 0x008fe40000011612 */
[----:B------:R-:W-:Y:S02]  /*00d0*/  LOP3.LUT R4, R15, 0xf, R18, 0xf8, !PT ;  /* 0x0000000f0f047812 */ /* 0x000fe400078ef812 */
[----:B------:R-:W-:Y:S02]  /*00e0*/  SGXT.U32 R0, R0, 0x3 ;  /* 0x000000030000781a */ /* 0x000fe40000000000 */
[----:B------:R-:W-:Y:S02]  /*00f0*/  ISETP.GE.AND P0, PT, R4, 0x9, PT ;  /* 0x000000090400780c */ /* 0x000fe40003f06270 */
[----:B------:R-:W-:-:S02]  /*0100*/  LOP3.LUT R3, R19, 0x8, R0, 0xfe, !PT ;  /* 0x0000000813037812 */ /* 0x000fc400078efe00 */
[----:B------:R-:W-:Y:S02]  /*0110*/  LOP3.LUT R2, R19, R0, RZ, 0xfc, !PT ;  /* 0x0000000013027212 */ /* 0x000fe400078efcff */
[C---:B------:R-:W-:Y:S01]  /*0120*/  ISETP.LT.AND P2, PT, R3.reuse, 0x10000, !P0 ;  /* 0x000100000300780c */ /* 0x040fe20004741270 */
[--C-:B------:R-:W-:Y:S01]  /*0130*/  IMAD R3, R3, 0x9, R4.reuse ;  /* 0x0000000903037824 */ /* 0x100fe200078e0204 */
[----:B------:R-:W-:Y:S01]  /*0140*/  LOP3.LUT R6, R19, 0x10, R0, 0xfe, !PT ;  /* 0x0000001013067812 */ /* 0x000fe200078efe00 */
[C---:B------:R-:W-:Y:S01]  /*0150*/  IMAD R5, R2.reuse, 0x9, R4 ;  /* 0x0000000902057824 */ /* 0x040fe200078e0204 */
[----:B------:R-:W-:Y:S02]  /*0160*/  LOP3.LUT R7, R19, 0x18, R0, 0xfe, !PT ;  /* 0x0000001813077812 */ /* 0x000fe400078efe00 */
[----:B------:R-:W-:Y:S01]  /*0170*/  ISETP.LT.AND P1, PT, R2, 0x10000, !P0 ;  /* 0x000100000200780c */ /* 0x000fe20004721270 */
[----:B----4-:R-:W-:Y:S01]  /*0180*/  IMAD.WIDE R2, R3, 0x4, R16 ;  /* 0x0000000403027825 */ /* 0x010fe200078e0210 */
[----:B------:R-:W-:-:S02]  /*0190*/  ISETP.LT.AND P6, PT, R6, 0x10000, !P0 ;  /* 0x000100000600780c */ /* 0x000fc400047c1270 */
[----:B------:R-:W-:Y:S02]  /*01a0*/  LOP3.LUT R8, R19, 0x20, R0, 0xfe, !PT ;  /* 0x0000002013087812 */ /* 0x000fe400078efe00 */
[----:B------:R-:W-:Y:S01]  /*01b0*/  ISETP.LT.AND P5, PT, R7, 0x10000, !P0 ;  /* 0x000100000700780c */ /* 0x000fe200047a1270 */
[----:B------:R1:W2:Y:S01]  /*01c0*/  @P2 LDG.E.EL R14, desc[UR6][R2.64] ;  /* 0x00000006020e2981 */ /* 0x0002a2000c2e1900 */
[----:B------:R-:W-:Y:S02]  /*01d0*/  LOP3.LUT R4, R19, 0x28, R0, 0xfe, !PT ;  /* 0x0000002813047812 */ /* 0x000fe400078efe00 */
[----:B------:R-:W-:Y:S02]  /*01e0*/  LOP3.LUT R6, R19, 0x30, R0, 0xfe, !PT ;  /* 0x0000003013067812 */ /* 0x000fe400078efe00 */
[----:B------:R-:W-:Y:S02]  /*01f0*/  LOP3.LUT R7, R19, 0x38, R0, 0xfe, !PT ;  /* 0x0000003813077812 */ /* 0x000fe400078efe00 */
[----:B------:R-:W-:-:S02]  /*0200*/  ISETP.LT.AND P4, PT, R8, 0x10000, !P0 ;  /* 0x000100000800780c */ /* 0x000fc40004781270 */
[----:B------:R-:W-:Y:S02]  /*0210*/  ISETP.LT.AND P3, PT, R4, 0x10000, !P0 ;  /* 0x000100000400780c */ /* 0x000fe40004761270 */
[----:B------:R-:W-:Y:S02]  /*0220*/  ISETP.LT.AND P2, PT, R6, 0x10000, !P0 ;  /* 0x000100000600780c */ /* 0x000fe40004741270 */
[----:B------:R-:W-:Y:S01]  /*0230*/  ISETP.LT.AND P0, PT, R7, 0x10000, !P0 ;  /* 0x000100000700780c */ /* 0x000fe20004701270 */
[C---:B------:R-:W-:Y:S02]  /*0240*/  VIADD R7, R5.reuse, 0x90 ;  /* 0x0000009005077836 */ /* 0x040fe40000000000 */
[C---:B------:R-:W-:Y:S02]  /*0250*/  VIADD R9, R5.reuse, 0xd8 ;  /* 0x000000d805097836 */ /* 0x040fe40000000000 */
[C---:B------:R-:W-:Y:S02]  /*0260*/  VIADD R11, R5.reuse, 0x120 ;  /* 0x00000120050b7836 */ /* 0x040fe40000000000 */
[----:B------:R-:W-:-:S02]  /*0270*/  VIADD R13, R5, 0x168 ;  /* 0x00000168050d7836 */ /* 0x000fc40000000000 */
[C---:B------:R-:W-:Y:S02]  /*0280*/  VIADD R23, R5.reuse, 0x1b0 ;  /* 0x000001b005177836 */ /* 0x040fe40000000000 */
[C---:B------:R-:W-:Y:S02]  /*0290*/  VIADD R25, R5.reuse, 0x1f8 ;  /* 0x000001f805197836 */ /* 0x040fe40000000000 */
[----:B-1----:R-:W-:-:S04]  /*02a0*/  IMAD.WIDE R2, R5, 0x4, R16 ;  /* 0x0000000405027825 */ /* 0x002fc800078e0210 */
[----:B------:R-:W-:-:S04]  /*02b0*/  IMAD.WIDE R4, R7, 0x4, R16 ;  /* 0x0000000407047825 */ /* 0x000fc800078e0210 */
[----:B------:R-:W-:-:S04]  /*02c0*/  IMAD.WIDE R6, R9, 0x4, R16 ;  /* 0x0000000409067825 */ /* 0x000fc800078e0210 */
[----:B------:R-:W-:Y:S01]  /*02d0*/  IMAD.WIDE R8, R11, 0x4, R16 ;  /* 0x000000040b087825 */ /* 0x000fe200078e0210 */
[----:B------:R-:W-:-:S03]  /*02e0*/  CS2R R20, SRZ ;  /* 0x0000000000147805 */ /* 0x000fc6000001ff00 */
[----:B------:R-:W-:-:S03]  /*02f0*/  IMAD.WIDE R10, R13, 0x4, R16 ;  /* 0x000000040d0a7825 */ /* 0x000fc600078e0210 */
[----:B------:R1:W3:Y:S01]  /*0300*/  @P6 LDG.E.EL R20, desc[UR6][R4.64] ;  /* 0x0000000604146981 */ /* 0x0002e2000c2e1900 */
[--C-:B------:R-:W-:Y:S01]  /*0310*/  IMAD.WIDE R12, R23, 0x4, R16.reuse ;  /* 0x00000004170c7825 */ /* 0x100fe200078e0210 */
[----:B------:R-:W-:Y:S02]  /*0320*/  CS2R R22, SRZ ;  /* 0x0000000000167805 */ /* 0x000fe4000001ff00 */
[----:B------:R-:W4:Y:S01]  /*0330*/  @P5 LDG.E.EL R21, desc[UR6][R6.64] ;  /* 0x0000000606155981 */ /* 0x000f22000c2e1900 */
[----:B------:R-:W-:Y:S01]  /*0340*/  IMAD.WIDE R16, R25, 0x4, R16 ;  /* 0x0000000419107825 */ /* 0x000fe200078e0210 */
[----:B------:R-:W-:Y:S02]  /*0350*/  CS2R R24, SRZ ;  /* 0x0000000000187805 */ /* 0x000fe4000001ff00 */
[----:B------:R-:W5:Y:S01]  /*0360*/  @P4 LDG.E.EL R22, desc[UR6][R8.64] ;  /* 0x0000000608164981 */ /* 0x000f62000c2e1900 */
[----:B------:R-:W-:-:S03]  /*0370*/  IMAD.MOV.U32 R26, RZ, RZ, RZ ;  /* 0x000000ffff1a7224 */ /* 0x000fc600078e00ff */
[----:B------:R-:W5:Y:S04]  /*0380*/  @P3 LDG.E.EL R24, desc[UR6][R10.64] ;  /* 0x000000060a183981 */ /* 0x000f68000c2e1900 */
[----:B------:R1:W5:Y:S04]  /*0390*/  @P2 LDG.E.EL R23, desc[UR6][R12.64] ;  /* 0x000000060c172981 */ /* 0x000368000c2e1900 */
[----:B------:R1:W5:Y:S04]  /*03a0*/  @P1 LDG.E.EL R25, desc[UR6][R2.64] ;  /* 0x0000000602191981 */ /* 0x000368000c2e1900 */
[----:B------:R-:W5:Y:S01]  /*03b0*/  @P0 LDG.E.EL R26, desc[UR6][R16.64] ;  /* 0x00000006101a0981 */ /* 0x000f62000c2e1900 */
[----:B------:R-:W1:Y:S01]  /*03c0*/  S2R R27, SR_TID.X ;  /* 0x00000000001b7919 */ /* 0x000e620000002100 */
[----:B------:R-:W1:Y:S01]  /*03d0*/  S2UR UR5, SR_CgaCtaId ;  /* 0x00000000000579c3 */ /* 0x000e620000008800 */
[----:B------:R-:W-:-:S02]  /*03e0*/  UMOV UR4, 0x400 ;  /* 0x0000040000047882 */ /* 0x000fc40000000000 */
[----:B01----:R-:W-:Y:S01]  /*03f0*/  UPRMT UR4, UR5, 0x654, UR4 ;  /* 0x0000065405047896 */ /* 0x003fe20008000004 */
[----:B------:R-:W-:Y:S01]  /*0400*/  IMAD.SHL.U32 R4, R27, 0x40, RZ ;  /* 0x000000401b047824 */ /* 0x000fe200078e00ff */
[----:B------:R-:W-:-:S04]  /*0410*/  SHF.R.U32.HI R5, RZ, 0x4, R27 ;  /* 0x00000004ff057819 */ /* 0x000fc8000001161b */
[----:B------:R-:W-:Y:S02]  /*0420*/  SGXT.U32 R5, R5, 0x3 ;  /* 0x000000030505781a */ /* 0x000fe40000000000 */
[----:B------:R-:W-:-:S04]  /*0430*/  LOP3.LUT R4, R4, 0x3c0, RZ, 0xc0, !PT ;  /* 0x000003c004047812 */ /* 0x000fc800078ec0ff */
[C---:B------:R-:W-:Y:S02]  /*0440*/  LOP3.LUT R5, R4.reuse, R5, RZ, 0xfc, !PT ;  /* 0x0000000504057212 */ /* 0x040fe400078efcff */
[----:B------:R-:W-:-:S05]  /*0450*/  LEA.HI R4, R4, UR4, RZ, 0x1e ;  /* 0x0000000404047c11 */ /* 0x000fca000f8ff0ff */
[----:B------:R-:W-:Y:S01]  /*0460*/  IMAD R13, R5, 0x4, R4 ;  /* 0x00000004050d7824 */ /* 0x000fe200078e0204 */
[C---:B------:R-:W-:Y:S01]  /*0470*/  LOP3.LUT R2, R27.reuse, 0x70, RZ, 0xc0, !PT ;  /* 0x000000701b027812 */ /* 0x040fe200078ec0ff */
[----:B------:R-:W-:-:S04]  /*0480*/  IMAD.SHL.U32 R8, R27, 0x4, RZ ;  /* 0x000000041b087824 */ /* 0x000fc800078e00ff */
[----:B------:R-:W-:Y:S01]  /*0490*/  VIADD R3, R2, UR4 ;  /* 0x0000000402037c36 */ /* 0x000fe20008000000 */
[----:B------:R-:W-:-:S05]  /*04a0*/  LOP3.LUT R8, R8, 0x1fc, RZ, 0xc0, !PT ;  /* 0x000001fc08087812 */ /* 0x000fca00078ec0ff */
[----:B------:R-:W-:Y:S02]  /*04b0*/  IMAD R4, R8, 0x4, R3 ;  /* 0x0000000408047824 */ /* 0x000fe400078e0203 */
[----:B------:R-:W-:Y:S01]  /*04c0*/  IMAD.SHL.U32 R18, R18, 0x4, RZ ;  /* 0x0000000412127824 */ /* 0x000fe200078e00ff */
[----:B------:R-:W0:Y:S04]  /*04d0*/  LDC.64 R2, c[0x0][0x218] ;  /* 0x00008600ff027b82 */ /* 0x000e280000000a00 */
[----:B------:R-:W-:-:S04]  /*04e0*/  LOP3.LUT R18, R19, 0x3c, R18, 0xf8, !PT ;  /* 0x0000003c13127812 */ /* 0x000fc800078ef812 */
[----:B------:R-:W-:-:S04]  /*04f0*/  SHF.R.S32.HI R9, RZ, 0x1f, R18 ;  /* 0x0000001fff097819 */ /* 0x000fc80000011412 */
[----:B------:R-:W-:-:S04]  /*0500*/  LEA.HI R9, R9, R18, RZ, 0x8 ;  /* 0x0000001209097211 */ /* 0x000fc800078f40ff */
[----:B------:R-:W-:Y:S02]  /*0510*/  LOP3.LUT R11, R9, 0xffffff00, RZ, 0xc0, !PT ;  /* 0xffffff00090b7812 */ /* 0x000fe400078ec0ff */
[----:B------:R-:W-:Y:S02]  /*0520*/  SHF.R.S32.HI R10, RZ, 0x8, R9 ;  /* 0x00000008ff0a7819 */ /* 0x000fe40000011409 */
[C---:B------:R-:W-:Y:S01]  /*0530*/  ISETP.GE.AND P0, PT, R18.reuse, 0x10000, PT ;  /* 0x000100001200780c */ /* 0x040fe20003f06270 */
[----:B------:R-:W-:Y:S01]  /*0540*/  IMAD.IADD R11, R18, 0x1, -R11 ;  /* 0x00000001120b7824 */ /* 0x000fe200078e0a0b */
[----:B------:R-:W-:Y:S02]  /*0550*/  LOP3.LUT R9, R15, R0, RZ, 0xfc, !PT ;  /* 0x000000000f097212 */ /* 0x000fe400078efcff */
[----:B------:R-:W-:Y:S01]  /*0560*/  LOP3.LUT R0, R15, 0x8, R0, 0xfe, !PT ;  /* 0x000000080f007812 */ /* 0x000fe200078efe00 */
[----:B------:R-:W-:Y:S01]  /*0570*/  IMAD R12, R10, 0x900, R11 ;  /* 0x000009000a0c7824 */ /* 0x000fe200078e020b */
[----:B------:R-:W-:-:S02]  /*0580*/  ISETP.LT.AND P1, PT, R9, 0x9, !P0 ;  /* 0x000000090900780c */ /* 0x000fc40004721270 */
[----:B------:R-:W-:Y:S01]  /*0590*/  ISETP.LT.AND P0, PT, R0, 0x9, !P0 ;  /* 0x000000090000780c */ /* 0x000fe20004701270 */
[----:B------:R-:W-:-:S04]  /*05a0*/  IMAD R11, R9, 0x100, R12 ;  /* 0x00000100090b7824 */ /* 0x000fc800078e020c */
[----:B0-----:R-:W-:Y:S01]  /*05b0*/  IMAD.WIDE R10, R11, 0x4, R2 ;  /* 0x000000040b0a7825 */ /* 0x001fe200078e0202 */
[----:B--2---:R-:W-:Y:S04]  /*05c0*/  STS [R13+0x20], R14 ;  /* 0x0000200e0d007388 */ /* 0x004fe80000000800 */
[----:B---3--:R-:W-:Y:S04]  /*05d0*/  STS [R13+0x40], R20 ;  /* 0x000040140d007388 */ /* 0x008fe80000000800 */
[----:B----4-:R-:W-:Y:S04]  /*05e0*/  STS [R13+0x60], R21 ;  /* 0x000060150d007388 */ /* 0x010fe80000000800 */
[----:B-----5:R-:W-:Y:S04]  /*05f0*/  STS [R13+0x80], R22 ;  /* 0x000080160d007388 */ /* 0x020fe80000000800 */
[----:B------:R-:W-:Y:S04]  /*0600*/  STS [R13+0xa0], R24 ;  /* 0x0000a0180d007388 */ /* 0x000fe80000000800 */
[----:B------:R-:W-:Y:S04]  /*0610*/  STS [R13+0xc0], R23 ;  /* 0x0000c0170d007388 */ /* 0x000fe80000000800 */
[----:B------:R-:W-:Y:S04]  /*0620*/  STS [R13], R25 ;  /* 0x000000190d007388 */ /* 0x000fe80000000800 */
[----:B------:R0:W-:Y:S01]  /*0630*/  STS [R13+0xe0], R26 ;  /* 0x0000e01a0d007388 */ /* 0x0001e20000000800 */
[----:B------:R-:W-:Y:S06]  /*0640*/  BAR.SYNC.DEFER_BLOCKING 0x0 ;  /* 0x0000000000007b1d */ /* 0x000fec0000010000 */
[----:B------:R-:W1:Y:S01]  /*0650*/  LDS.128 R4, [R4] ;  /* 0x0000000004047984 */ /* 0x000e620000000c00 */
[----:B0-----:R-:W-:-:S04]  /*0660*/  LOP3.LUT R13, R8, 0x200, RZ, 0xfc, !PT ;  /* 0x00000200080d7812 */ /* 0x001fc800078efcff */
[----:B------:R-:W-:-:S04]  /*0670*/  SHF.R.U32.HI R13, RZ, 0x2, R13 ;  /* 0x00000002ff0d7819 */ /* 0x000fc8000001160d */
[----:B------:R-:W-:-:S05]  /*0680*/  LOP3.LUT R13, R13, 0xf0, RZ, 0xc0, !PT ;  /* 0x000000f00d0d7812 */ /* 0x000fca00078ec0ff */
[----:B------:R-:W-:-:S04]  /*0690*/  VIADD R13, R13, UR4 ;  /* 0x000000040d0d7c36 */ /* 0x000fc80008000000 */
[----:B------:R-:W-:Y:S01]  /*06a0*/  IMAD R13, R8, 0x4, R13 ;  /* 0x00000004080d7824 */ /* 0x000fe200078e020d */
[----:B-1----:R0:W-:Y:S02]  /*06b0*/  @P1 STG.E.128 desc[UR6][R10.64], R4 ;  /* 0x000000040a001986 */ /* 0x0021e4000c101d06 */
[----:B0-----:R-:W-:Y:S05]  /*06c0*/  @!P0 EXIT ;  /* 0x000000000000894d */ /* 0x001fea0003800000 */
[----:B0-----:R-:W0:Y:S01]  /*06d0*/  LDS.128 R8, [R13+0x800] ;  /* 0x000800000d087984 */ /* 0x001e220000000c00 */
[----:B------:R-:W-:-:S04]  /*06e0*/  IMAD R5, R0, 0x100, R12 ;  /* 0x0000010000057824 */ /* 0x000fc800078e020c */
[----:B------:R-:W-:-:S05]  /*06f0*/  IMAD.WIDE R2, R5, 0x4, R2 ;  /* 0x0000000405027825 */ /* 0x000fca00078e0202 */
[----:B0-----:R-:W-:Y:S01]  /*0700*/  STG.E.128 desc[UR6][R2.64], R8 ;  /* 0x0000000802007986 */ /* 0x001fe2000c101d06 */
[----:B------:R-:W-:Y:S05]  /*0710*/  EXIT ;  /* 0x000000000000794d */ /* 0x000fea0003800000 */
.L_x_0:
[----:B------:R-:W-:-:S00]  /*0720*/  BRA `(.L_x_0) ;  /* 0xfffffffc00fc7947 */ /* 0x000fc0000383ffff */
[----:B------:R-:W-:-:S00]  /*0730*/  NOP ;  /* 0x0000000000007918 */ /* 0x000fc00000000000 */
        /* <DEDUP_REMOVED lines=12> */
.L_x_1:


//--------------------- .nv.shared.triton_poi_fused_1 --------------------------
	.section	.nv.shared.triton_poi_fused_1,"aw",@nobits
	.sectionflags	@""
	.align	16
	.zero		1024


//--------------------- .nv.constant0.triton_poi_fused_1 --------------------------
	.section	.nv.constant0.triton_poi_fused_1,"a",@progbits
	.sectionflags	@""
	.align	4
.nv.constant0.triton_poi_fused_1:
	.zero		552
